//
// Generated by NVIDIA NVVM Compiler
//
// Compiler Build ID: CL-36424714
// Cuda compilation tools, release 13.0, V13.0.88
// Based on NVVM 20.0.0
//

.version 9.0
.target sm_100
.address_size 64

	// .globl	_Z6WarmupPfi

.visible .entry _Z6WarmupPfi(
	.param .u64 .ptr .align 1 _Z6WarmupPfi_param_0,
	.param .u32 _Z6WarmupPfi_param_1
)
{
	.reg .pred 	%p<2>;
	.reg .b32 	%r<8>;
	.reg .b64 	%rd<5>;

	ld.param.u64 	%rd1, [_Z6WarmupPfi_param_0];
	ld.param.u32 	%r2, [_Z6WarmupPfi_param_1];
	mov.u32 	%r3, %tid.x;
	mov.u32 	%r4, %ctaid.x;
	add.s32 	%r5, %r3, %r4;
	mov.u32 	%r6, %ntid.x;
	add.s32 	%r1, %r5, %r6;
	setp.ge.s32 	%p1, %r1, %r2;
	@%p1 bra 	$L__BB0_2;
	cvta.to.global.u64 	%rd2, %rd1;
	mul.wide.s32 	%rd3, %r1, 4;
	add.s64 	%rd4, %rd2, %rd3;
	mov.b32 	%r7, 1133903872;
	st.global.u32 	[%rd4], %r7;
$L__BB0_2:
	ret;

}
	// .globl	_Z2k1Pfi
.visible .entry _Z2k1Pfi(
	.param .u64 .ptr .align 1 _Z2k1Pfi_param_0,
	.param .u32 _Z2k1Pfi_param_1
)
{
	.reg .pred 	%p<3>;
	.reg .b32 	%r<8>;
	.reg .b32 	%f<2>;
	.reg .b64 	%rd<5>;

	ld.param.u64 	%rd1, [_Z2k1Pfi_param_0];
	ld.param.u32 	%r2, [_Z2k1Pfi_param_1];
	mov.u32 	%r3, %tid.x;
	mov.u32 	%r4, %ctaid.x;
	add.s32 	%r5, %r3, %r4;
	mov.u32 	%r6, %ntid.x;
	add.s32 	%r1, %r5, %r6;
	setp.ge.s32 	%p1, %r1, %r2;
	@%p1 bra 	$L__BB1_2;
	cvta.to.global.u64 	%rd2, %rd1;
	and.b32  	%r7, %r1, 1;
	setp.eq.b32 	%p2, %r7, 1;
	selp.f32 	%f1, 0f43480000, 0f42C80000, %p2;
	mul.wide.s32 	%rd3, %r1, 4;
	add.s64 	%rd4, %rd2, %rd3;
	st.global.f32 	[%rd4], %f1;
$L__BB1_2:
	ret;

}
	// .globl	_Z2k2Pfi
.visible .entry _Z2k2Pfi(
	.param .u64 .ptr .align 1 _Z2k2Pfi_param_0,
	.param .u32 _Z2k2Pfi_param_1
)
{
	.reg .pred 	%p<7>;
	.reg .b32 	%r<10>;
	.reg .b32 	%f<18>;
	.reg .b64 	%rd<5>;

	ld.param.u64 	%rd2, [_Z2k2Pfi_param_0];
	ld.param.u32 	%r3, [_Z2k2Pfi_param_1];
	mov.u32 	%r4, %tid.x;
	mov.u32 	%r5, %ctaid.x;
	add.s32 	%r6, %r4, %r5;
	mov.u32 	%r7, %ntid.x;
	add.s32 	%r1, %r6, %r7;
	and.b32  	%r2, %r1, 1;
	setp.eq.s32 	%p1, %r2, 0;
	mov.f32 	%f17, 0f00000000;
	mov.f32 	%f14, 0f42CC0000;
	@%p1 bra 	$L__BB2_2;
	mad.lo.s32 	%r8, %r1, -1431655765, 715827882;
	setp.lt.u32 	%p2, %r8, 1431655765;
	selp.f32 	%f14, 0f42C80000, 0f00000000, %p2;
	selp.f32 	%f17, 0f00000000, 0f43480000, %p2;
$L__BB2_2:
	setp.ge.s32 	%p3, %r1, %r3;
	cvta.to.global.u64 	%rd3, %rd2;
	mul.wide.s32 	%rd4, %r1, 4;
	add.s64 	%rd1, %rd3, %rd4;
	@%p3 bra 	$L__BB2_4;
	add.f32 	%f11, %f14, %f17;
	st.global.f32 	[%rd1], %f11;
$L__BB2_4:
	setp.eq.s32 	%p4, %r2, 0;
	mov.f32 	%f16, 0f42CC0000;
	@%p4 bra 	$L__BB2_6;
	mad.lo.s32 	%r9, %r1, -1431655765, 715827882;
	setp.lt.u32 	%p5, %r9, 1431655765;
	selp.f32 	%f16, 0f42C80000, %f14, %p5;
	selp.f32 	%f17, %f17, 0f43480000, %p5;
$L__BB2_6:
	setp.ge.s32 	%p6, %r1, %r3;
	@%p6 bra 	$L__BB2_8;
	add.f32 	%f13, %f16, %f17;
	st.global.f32 	[%rd1], %f13;
$L__BB2_8:
	ret;

}


// ===== COMPILED SASS (sm_100) =====

	.target	sm_100

	.elftype	@"ET_EXEC"


//--------------------- .note.nv.tkinfo           --------------------------
	.section	.note.nv.tkinfo,"",@"SHT_NOTE"
	.sectionflags	@"SHF_NOTE_NV_TKINFO"
	.tkinfo
        /*0018*/ 	.word	0x00000002
        /*0030*/ 	.string	""
        /*0030*/ 	.string	"ptxas"
        /*0030*/ 	.string	"Cuda compilation tools, release 13.0, V13.0.88"
        /*0030*/ 	.string	"Build cuda_13.0.r13.0/compiler.36424714_0"
        /*0030*/ 	.string	"-arch sm_100 -m 64 "



//--------------------- .note.nv.cuinfo           --------------------------
	.section	.note.nv.cuinfo,"",@"SHT_NOTE"
	.sectionflags	@"SHF_NOTE_NV_CUINFO"
        /*0018*/ 	.short	0x0002
        /*001a*/ 	.short	0x0064
        /*001c*/ 	.short	0x0082
	.zero		2


//--------------------- .nv.info                  --------------------------
	.section	.nv.info,"",@"SHT_CUDA_INFO"
	.align	4


	//----- nvinfo : EIATTR_REGCOUNT
	.align		4
        /*0000*/ 	.byte	0x04, 0x2f
        /*0002*/ 	.short	(.L_1 - .L_0)
	.align		4
.L_0:
        /*0004*/ 	.word	index@(_Z6WarmupPfi)
        /*0008*/ 	.word	0x0000000a


	//----- nvinfo : EIATTR_FRAME_SIZE
	.align		4
.L_1:
        /*000c*/ 	.byte	0x04, 0x11
        /*000e*/ 	.short	(.L_3 - .L_2)
	.align		4
.L_2:
        /*0010*/ 	.word	index@(_Z6WarmupPfi)
        /*0014*/ 	.word	0x00000000


	//----- nvinfo : EIATTR_REGCOUNT
	.align		4
.L_3:
        /*0018*/ 	.byte	0x04, 0x2f
        /*001a*/ 	.short	(.L_5 - .L_4)
	.align		4
.L_4:
        /*001c*/ 	.word	index@(_Z2k1Pfi)
        /*0020*/ 	.word	0x00000008


	//----- nvinfo : EIATTR_FRAME_SIZE
	.align		4
.L_5:
        /*0024*/ 	.byte	0x04, 0x11
        /*0026*/ 	.short	(.L_7 - .L_6)
	.align		4
.L_6:
        /*0028*/ 	.word	index@(_Z2k1Pfi)
        /*002c*/ 	.word	0x00000000


	//----- nvinfo : EIATTR_REGCOUNT
	.align		4
.L_7:
        /*0030*/ 	.byte	0x04, 0x2f
        /*0032*/ 	.short	(.L_9 - .L_8)
	.align		4
.L_8:
        /*0034*/ 	.word	index@(_Z2k2Pfi)
        /*0038*/ 	.word	0x0000000c


	//----- nvinfo : EIATTR_FRAME_SIZE
	.align		4
.L_9:
        /*003c*/ 	.byte	0x04, 0x11
        /*003e*/ 	.short	(.L_11 - .L_10)
	.align		4
.L_10:
        /*0040*/ 	.word	index@(_Z2k2Pfi)
        /*0044*/ 	.word	0x00000000


	//----- nvinfo : EIATTR_MIN_STACK_SIZE
	.align		4
.L_11:
        /*0048*/ 	.byte	0x04, 0x12
        /*004a*/ 	.short	(.L_13 - .L_12)
	.align		4
.L_12:
        /*004c*/ 	.word	index@(_Z2k2Pfi)
        /*0050*/ 	.word	0x00000000


	//----- nvinfo : EIATTR_MIN_STACK_SIZE
	.align		4
.L_13:
        /*0054*/ 	.byte	0x04, 0x12
        /*0056*/ 	.short	(.L_15 - .L_14)
	.align		4
.L_14:
        /*0058*/ 	.word	index@(_Z2k1Pfi)
        /*005c*/ 	.word	0x00000000


	//----- nvinfo : EIATTR_MIN_STACK_SIZE
	.align		4
.L_15:
        /*0060*/ 	.byte	0x04, 0x12
        /*0062*/ 	.short	(.L_17 - .L_16)
	.align		4
.L_16:
        /*0064*/ 	.word	index@(_Z6WarmupPfi)
        /*0068*/ 	.word	0x00000000
.L_17:


//--------------------- .nv.compat                --------------------------
	.section	.nv.compat,"",@"SHT_CUDA_COMPAT_INFO"
	.align	4
        /*0000*/ 	.byte	0x02, 0x09, 0x00, 0x00, 0x02, 0x02, 0x01, 0x00, 0x02, 0x05, 0x05, 0x00, 0x03, 0x07, 0x01, 0x01
        /*0010*/ 	.byte	0x02, 0x03, 0x00, 0x00, 0x02, 0x06, 0x01, 0x00, 0x04, 0x0b, 0x08, 0x00, 0x09, 0x00, 0x00, 0x00
        /*0020*/ 	.byte	0x00, 0x00, 0x00, 0x00


//--------------------- .nv.info._Z2k2Pfi         --------------------------
	.section	.nv.info._Z2k2Pfi,"",@"SHT_CUDA_INFO"
	.sectionflags	@""
	.align	4


	//----- nvinfo : EIATTR_CUDA_API_VERSION
	.align		4
        /*0000*/ 	.byte	0x04, 0x37
        /*0002*/ 	.short	(.L_19 - .L_18)
.L_18:
        /*0004*/ 	.word	0x00000082


	//----- nvinfo : EIATTR_KPARAM_INFO
	.align		4
.L_19:
        /*0008*/ 	.byte	0x04, 0x17
        /*000a*/ 	.short	(.L_21 - .L_20)
.L_20:
        /*000c*/ 	.word	0x00000000
        /*0010*/ 	.short	0x0001
        /*0012*/ 	.short	0x0008
        /*0014*/ 	.byte	0x00, 0xf0, 0x11, 0x00


	//----- nvinfo : EIATTR_KPARAM_INFO
	.align		4
.L_21:
        /*0018*/ 	.byte	0x04, 0x17
        /*001a*/ 	.short	(.L_23 - .L_22)
.L_22:
        /*001c*/ 	.word	0x00000000
        /*0020*/ 	.short	0x0000
        /*0022*/ 	.short	0x0000
        /*0024*/ 	.byte	0x00, 0xf5, 0x21, 0x00


	//----- nvinfo : EIATTR_SPARSE_MMA_MASK
	.align		4
.L_23:
        /*0028*/ 	.byte	0x03, 0x50
        /*002a*/ 	.short	0x0000


	//----- nvinfo : EIATTR_MAXREG_COUNT
	.align		4
        /*002c*/ 	.byte	0x03, 0x1b
        /*002e*/ 	.short	0x00ff


	//----- nvinfo : EIATTR_MERCURY_ISA_VERSION
	.align		4
        /*0030*/ 	.byte	0x03, 0x5f
        /*0032*/ 	.short	0x0101


	//----- nvinfo : EIATTR_VRC_CTA_INIT_COUNT
	.align		4
        /*0034*/ 	.byte	0x02, 0x4a
	.zero		1
	.zero		1


	//----- nvinfo : EIATTR_EXIT_INSTR_OFFSETS
	.align		4
        /*0038*/ 	.byte	0x04, 0x1c
        /*003a*/ 	.short	(.L_25 - .L_24)


	//   ....[0]....
.L_24:
        /*003c*/ 	.word	0x000001b0


	//   ....[1]....
        /*0040*/ 	.word	0x000001e0


	//----- nvinfo : EIATTR_CBANK_PARAM_SIZE
	.align		4
.L_25:
        /*0044*/ 	.byte	0x03, 0x19
        /*0046*/ 	.short	0x000c


	//----- nvinfo : EIATTR_PARAM_CBANK
	.align		4
        /*0048*/ 	.byte	0x04, 0x0a
        /*004a*/ 	.short	(.L_27 - .L_26)
	.align		4
.L_26:
        /*004c*/ 	.word	index@(.nv.constant0._Z2k2Pfi)
        /*0050*/ 	.short	0x0380
        /*0052*/ 	.short	0x000c


	//----- nvinfo : EIATTR_SW_WAR
	.align		4
.L_27:
        /*0054*/ 	.byte	0x04, 0x36
        /*0056*/ 	.short	(.L_29 - .L_28)
.L_28:
        /*0058*/ 	.word	0x00000008
.L_29:


//--------------------- .nv.info._Z2k1Pfi         --------------------------
	.section	.nv.info._Z2k1Pfi,"",@"SHT_CUDA_INFO"
	.sectionflags	@""
	.align	4


	//----- nvinfo : EIATTR_CUDA_API_VERSION
	.align		4
        /*0000*/ 	.byte	0x04, 0x37
        /*0002*/ 	.short	(.L_31 - .L_30)
.L_30:
        /*0004*/ 	.word	0x00000082


	//----- nvinfo : EIATTR_KPARAM_INFO
	.align		4
.L_31:
        /*0008*/ 	.byte	0x04, 0x17
        /*000a*/ 	.short	(.L_33 - .L_32)
.L_32:
        /*000c*/ 	.word	0x00000000
        /*0010*/ 	.short	0x0001
        /*0012*/ 	.short	0x0008
        /*0014*/ 	.byte	0x00, 0xf0, 0x11, 0x00


	//----- nvinfo : EIATTR_KPARAM_INFO
	.align		4
.L_33:
        /*0018*/ 	.byte	0x04, 0x17
        /*001a*/ 	.short	(.L_35 - .L_34)
.L_34:
        /*001c*/ 	.word	0x00000000
        /*0020*/ 	.short	0x0000
        /*0022*/ 	.short	0x0000
        /*0024*/ 	.byte	0x00, 0xf5, 0x21, 0x00


	//----- nvinfo : EIATTR_SPARSE_MMA_MASK
	.align		4
.L_35:
        /*0028*/ 	.byte	0x03, 0x50
        /*002a*/ 	.short	0x0000


	//----- nvinfo : EIATTR_MAXREG_COUNT
	.align		4
        /*002c*/ 	.byte	0x03, 0x1b
        /*002e*/ 	.short	0x00ff


	//----- nvinfo : EIATTR_MERCURY_ISA_VERSION
	.align		4
        /*0030*/ 	.byte	0x03, 0x5f
        /*0032*/ 	.short	0x0101


	//----- nvinfo : EIATTR_VRC_CTA_INIT_COUNT
	.align		4
        /*0034*/ 	.byte	0x02, 0x4a
	.zero		1
	.zero		1


	//----- nvinfo : EIATTR_EXIT_INSTR_OFFSETS
	.align		4
        /*0038*/ 	.byte	0x04, 0x1c
        /*003a*/ 	.short	(.L_37 - .L_36)


	//   ....[0]....
.L_36:
        /*003c*/ 	.word	0x00000070


	//   ....[1]....
        /*0040*/ 	.word	0x00000100


	//----- nvinfo : EIATTR_CBANK_PARAM_SIZE
	.align		4
.L_37:
        /*0044*/ 	.byte	0x03, 0x19
        /*0046*/ 	.short	0x000c


	//----- nvinfo : EIATTR_PARAM_CBANK
	.align		4
        /*0048*/ 	.byte	0x04, 0x0a
        /*004a*/ 	.short	(.L_39 - .L_38)
	.align		4
.L_38:
        /*004c*/ 	.word	index@(.nv.constant0._Z2k1Pfi)
        /*0050*/ 	.short	0x0380
        /*0052*/ 	.short	0x000c


	//----- nvinfo : EIATTR_SW_WAR
	.align		4
.L_39:
        /*0054*/ 	.byte	0x04, 0x36
        /*0056*/ 	.short	(.L_41 - .L_40)
.L_40:
        /*0058*/ 	.word	0x00000008
.L_41:


//--------------------- .nv.info._Z6WarmupPfi     --------------------------
	.section	.nv.info._Z6WarmupPfi,"",@"SHT_CUDA_INFO"
	.sectionflags	@""
	.align	4


	//----- nvinfo : EIATTR_CUDA_API_VERSION
	.align		4
        /*0000*/ 	.byte	0x04, 0x37
        /*0002*/ 	.short	(.L_43 - .L_42)
.L_42:
        /*0004*/ 	.word	0x00000082


	//----- nvinfo : EIATTR_KPARAM_INFO
	.align		4
.L_43:
        /*0008*/ 	.byte	0x04, 0x17
        /*000a*/ 	.short	(.L_45 - .L_44)
.L_44:
        /*000c*/ 	.word	0x00000000
        /*0010*/ 	.short	0x0001
        /*0012*/ 	.short	0x0008
        /*0014*/ 	.byte	0x00, 0xf0, 0x11, 0x00


	//----- nvinfo : EIATTR_KPARAM_INFO
	.align		4
.L_45:
        /*0018*/ 	.byte	0x04, 0x17
        /*001a*/ 	.short	(.L_47 - .L_46)
.L_46:
        /*001c*/ 	.word	0x00000000
        /*0020*/ 	.short	0x0000
        /*0022*/ 	.short	0x0000
        /*0024*/ 	.byte	0x00, 0xf5, 0x21, 0x00


	//----- nvinfo : EIATTR_SPARSE_MMA_MASK
	.align		4
.L_47:
        /*0028*/ 	.byte	0x03, 0x50
        /*002a*/ 	.short	0x0000


	//----- nvinfo : EIATTR_MAXREG_COUNT
	.align		4
        /*002c*/ 	.byte	0x03, 0x1b
        /*002e*/ 	.short	0x00ff


	//----- nvinfo : EIATTR_MERCURY_ISA_VERSION
	.align		4
        /*0030*/ 	.byte	0x03, 0x5f
        /*0032*/ 	.short	0x0101


	//----- nvinfo : EIATTR_VRC_CTA_INIT_COUNT
	.align		4
        /*0034*/ 	.byte	0x02, 0x4a
	.zero		1
	.zero		1


	//----- nvinfo : EIATTR_EXIT_INSTR_OFFSETS
	.align		4
        /*0038*/ 	.byte	0x04, 0x1c
        /*003a*/ 	.short	(.L_49 - .L_48)


	//   ....[0]....
.L_48:
        /*003c*/ 	.word	0x00000070


	//   ....[1]....
        /*0040*/ 	.word	0x000000d0


	//----- nvinfo : EIATTR_CBANK_PARAM_SIZE
	.align		4
.L_49:
        /*0044*/ 	.byte	0x03, 0x19
        /*0046*/ 	.short	0x000c


	//----- nvinfo : EIATTR_PARAM_CBANK
	.align		4
        /*0048*/ 	.byte	0x04, 0x0a
        /*004a*/ 	.short	(.L_51 - .L_50)
	.align		4
.L_50:
        /*004c*/ 	.word	index@(.nv.constant0._Z6WarmupPfi)
        /*0050*/ 	.short	0x0380
        /*0052*/ 	.short	0x000c


	//----- nvinfo : EIATTR_SW_WAR
	.align		4
.L_51:
        /*0054*/ 	.byte	0x04, 0x36
        /*0056*/ 	.short	(.L_53 - .L_52)
.L_52:
        /*0058*/ 	.word	0x00000008
.L_53:


//--------------------- .nv.callgraph             --------------------------
	.section	.nv.callgraph,"",@"SHT_CUDA_CALLGRAPH"
	.align	4
	.sectionentsize	8
	.align		4
        /*0000*/ 	.word	0x00000000
	.align		4
        /*0004*/ 	.word	0xffffffff
	.align		4
        /*0008*/ 	.word	0x00000000
	.align		4
        /*000c*/ 	.word	0xfffffffe
	.align		4
        /*0010*/ 	.word	0x00000000
	.align		4
        /*0014*/ 	.word	0xfffffffd
	.align		4
        /*0018*/ 	.word	0x00000000
	.align		4
        /*001c*/ 	.word	0xfffffffc


//--------------------- .text._Z2k2Pfi            --------------------------
	.section	.text._Z2k2Pfi,"ax",@progbits
	.align	128
        .global         _Z2k2Pfi
        .type           _Z2k2Pfi,@function
        .size           _Z2k2Pfi,(.L_x_3 - _Z2k2Pfi)
        .other          _Z2k2Pfi,@"STO_CUDA_ENTRY STV_DEFAULT"
_Z2k2Pfi:
.text._Z2k2Pfi:
[----:B------:R-:W-:Y:S01]  /*0000*/  LDC R1, c[0x0][0x37c] ;  /* 0x0000df00ff017b82 */ /* 0x000fe20000000800 */
[----:B------:R-:W0:Y:S07]  /*0010*/  S2R R5, SR_TID.X ;  /* 0x0000000000057919 */ /* 0x000e2e0000002100 */
[----:B------:R-:W0:Y:S01]  /*0020*/  S2UR UR4, SR_CTAID.X ;  /* 0x00000000000479c3 */ /* 0x000e220000002500 */
[----:B------:R-:W1:Y:S01]  /*0030*/  LDCU UR6, c[0x0][0x388] ;  /* 0x00007100ff0677ac */ /* 0x000e620008000800 */
[----:B------:R-:W-:-:S02]  /*0040*/  IMAD.MOV.U32 R7, RZ, RZ, 0x42cc0000 ;  /* 0x42cc0000ff077424 */ /* 0x000fc400078e00ff */
[----:B------:R-:W-:-:S04]  /*0050*/  IMAD.MOV.U32 R9, RZ, RZ, 0x42cc0000 ;  /* 0x42cc0000ff097424 */ /* 0x000fc800078e00ff */
[----:B------:R-:W0:Y:S08]  /*0060*/  LDC R0, c[0x0][0x360] ;  /* 0x0000d800ff007b82 */ /* 0x000e300000000800 */
[----:B------:R-:W2:Y:S01]  /*0070*/  LDC.64 R2, c[0x0][0x380] ;  /* 0x0000e000ff027b82 */ /* 0x000ea20000000a00 */
[----:B0-----:R-:W-:Y:S01]  /*0080*/  IADD3 R5, PT, PT, R0, UR4, R5 ;  /* 0x0000000400057c10 */ /* 0x001fe2000fffe005 */
[----:B------:R-:W0:Y:S03]  /*0090*/  LDCU.64 UR4, c[0x0][0x358] ;  /* 0x00006b00ff0477ac */ /* 0x000e260008000a00 */
[----:B------:R-:W-:-:S02]  /*00a0*/  LOP3.LUT P2, R0, R5, 0x1, RZ, 0xc0, !PT ;  /* 0x0000000105007812 */ /* 0x000fc4000784c0ff */
[C---:B-1----:R-:W-:Y:S02]  /*00b0*/  ISETP.GE.AND P0, PT, R5.reuse, UR6, PT ;  /* 0x0000000605007c0c */ /* 0x042fe4000bf06270 */
[----:B------:R-:W-:Y:S01]  /*00c0*/  ISETP.NE.AND P1, PT, R0, RZ, PT ;  /* 0x000000ff0000720c */ /* 0x000fe20003f25270 */
[----:B--2---:R-:W-:-:S08]  /*00d0*/  IMAD.WIDE R2, R5, 0x4, R2 ;  /* 0x0000000405027825 */ /* 0x004fd000078e0202 */
[----:B------:R-:W-:-:S04]  /*00e0*/  @P2 IMAD.MOV.U32 R0, RZ, RZ, -0x55555555 ;  /* 0xaaaaaaabff002424 */ /* 0x000fc800078e00ff */
[----:B------:R-:W-:Y:S02]  /*00f0*/  @P2 IMAD R0, R5, R0, 0x2aaaaaaa ;  /* 0x2aaaaaaa05002424 */ /* 0x000fe400078e0200 */
[----:B------:R-:W-:-:S03]  /*0100*/  @P1 IMAD.MOV.U32 R4, RZ, RZ, -0x55555555 ;  /* 0xaaaaaaabff041424 */ /* 0x000fc600078e00ff */
[----:B------:R-:W-:Y:S01]  /*0110*/  @P2 ISETP.GE.U32.AND P3, PT, R0, 0x55555555, PT ;  /* 0x555555550000280c */ /* 0x000fe20003f66070 */
[----:B------:R-:W-:Y:S02]  /*0120*/  IMAD.MOV.U32 R0, RZ, RZ, RZ ;  /* 0x000000ffff007224 */ /* 0x000fe400078e00ff */
[----:B------:R-:W-:Y:S01]  /*0130*/  @P1 IMAD R4, R5, R4, 0x2aaaaaaa ;  /* 0x2aaaaaaa05041424 */ /* 0x000fe200078e0204 */
[----:B------:R-:W-:Y:S02]  /*0140*/  @P2 FSEL R7, RZ, 100, P3 ;  /* 0x42c80000ff072808 */ /* 0x000fe40001800000 */
[----:B------:R-:W-:Y:S02]  /*0150*/  @P2 FSEL R0, RZ, 200, !P3 ;  /* 0x43480000ff002808 */ /* 0x000fe40005800000 */
[----:B------:R-:W-:-:S03]  /*0160*/  @P1 ISETP.GE.U32.AND P2, PT, R4, 0x55555555, PT ;  /* 0x555555550400180c */ /* 0x000fc60003f46070 */
[C---:B------:R-:W-:Y:S01]  /*0170*/  @!P0 FADD R5, R0.reuse, R7 ;  /* 0x0000000700058221 */ /* 0x040fe20000000000 */
[----:B------:R-:W-:Y:S02]  /*0180*/  @P1 FSEL R9, R7, 100, P2 ;  /* 0x42c8000007091808 */ /* 0x000fe40001000000 */
[----:B------:R-:W-:Y:S02]  /*0190*/  @P1 FSEL R0, R0, 200, !P2 ;  /* 0x4348000000001808 */ /* 0x000fe40005000000 */
[----:B0-----:R0:W-:Y:S01]  /*01a0*/  @!P0 STG.E desc[UR4][R2.64], R5 ;  /* 0x0000000502008986 */ /* 0x0011e2000c101904 */
[----:B------:R-:W-:Y:S05]  /*01b0*/  @P0 EXIT ;  /* 0x000000000000094d */ /* 0x000fea0003800000 */
[----:B------:R-:W-:-:S05]  /*01c0*/  FADD R9, R9, R0 ;  /* 0x0000000009097221 */ /* 0x000fca0000000000 */
[----:B------:R-:W-:Y:S01]  /*01d0*/  STG.E desc[UR4][R2.64], R9 ;  /* 0x0000000902007986 */ /* 0x000fe2000c101904 */
[----:B------:R-:W-:Y:S05]  /*01e0*/  EXIT ;  /* 0x000000000000794d */ /* 0x000fea0003800000 */
.L_x_0:
[----:B------:R-:W-:-:S00]  /*01f0*/  BRA `(.L_x_0) ;  /* 0xfffffffc00fc7947 */ /* 0x000fc0000383ffff */
[----:B------:R-:W-:-:S00]  /*0200*/  NOP ;  /* 0x0000000000007918 */ /* 0x000fc00000000000 */
[----:B------:R-:W-:-:S00]  /*0210*/  NOP ;  /* 0x0000000000007918 */ /* 0x000fc00000000000 */
[----:B------:R-:W-:-:S00]  /*0220*/  NOP ;  /* 0x0000000000007918 */ /* 0x000fc00000000000 */
[----:B------:R-:W-:-:S00]  /*0230*/  NOP ;  /* 0x0000000000007918 */ /* 0x000fc00000000000 */
[----:B------:R-:W-:-:S00]  /*0240*/  NOP ;  /* 0x0000000000007918 */ /* 0x000fc00000000000 */
[----:B------:R-:W-:-:S00]  /*0250*/  NOP ;  /* 0x0000000000007918 */ /* 0x000fc00000000000 */
[----:B------:R-:W-:-:S00]  /*0260*/  NOP ;  /* 0x0000000000007918 */ /* 0x000fc00000000000 */
[----:B------:R-:W-:-:S00]  /*0270*/  NOP ;  /* 0x0000000000007918 */ /* 0x000fc00000000000 */
.L_x_3:


//--------------------- .text._Z2k1Pfi            --------------------------
	.section	.text._Z2k1Pfi,"ax",@progbits
	.align	128
        .global         _Z2k1Pfi
        .type           _Z2k1Pfi,@function
        .size           _Z2k1Pfi,(.L_x_4 - _Z2k1Pfi)
        .other          _Z2k1Pfi,@"STO_CUDA_ENTRY STV_DEFAULT"
_Z2k1Pfi:
.text._Z2k1Pfi:
[----:B------:R-:W-:Y:S01]  /*0000*/  LDC R1, c[0x0][0x37c] ;  /* 0x0000df00ff017b82 */ /* 0x000fe20000000800 */
[----:B------:R-:W0:Y:S07]  /*0010*/  S2R R5, SR_TID.X ;  /* 0x0000000000057919 */ /* 0x000e2e0000002100 */
[----:B------:R-:W0:Y:S01]  /*0020*/  S2UR UR4, SR_CTAID.X ;  /* 0x00000000000479c3 */ /* 0x000e220000002500 */
[----:B------:R-:W1:Y:S07]  /*0030*/  LDCU UR5, c[0x0][0x388] ;  /* 0x00007100ff0577ac */ /* 0x000e6e0008000800 */
[----:B------:R-:W0:Y:S02]  /*0040*/  LDC R0, c[0x0][0x360] ;  /* 0x0000d800ff007b82 */ /* 0x000e240000000800 */
[----:B0-----:R-:W-:-:S04]  /*0050*/  IADD3 R5, PT, PT, R0, UR4, R5 ;  /* 0x0000000400057c10 */ /* 0x001fc8000fffe005 */
[----:B-1----:R-:W-:-:S13]  /*0060*/  ISETP.GE.AND P0, PT, R5, UR5, PT ;  /* 0x0000000505007c0c */ /* 0x002fda000bf06270 */
[----:B------:R-:W-:Y:S05]  /*0070*/  @P0 EXIT ;  /* 0x000000000000094d */ /* 0x000fea0003800000 */
[----:B------:R-:W0:Y:S01]  /*0080*/  LDC.64 R2, c[0x0][0x380] ;  /* 0x0000e000ff027b82 */ /* 0x000e220000000a00 */
[----:B------:R-:W1:Y:S01]  /*0090*/  LDCU.64 UR4, c[0x0][0x358] ;  /* 0x00006b00ff0477ac */ /* 0x000e620008000a00 */
[----:B------:R-:W-:-:S04]  /*00a0*/  LOP3.LUT R0, R5, 0x1, RZ, 0xc0, !PT ;  /* 0x0000000105007812 */ /* 0x000fc800078ec0ff */
[----:B------:R-:W-:Y:S01]  /*00b0*/  ISETP.NE.U32.AND P0, PT, R0, 0x1, PT ;  /* 0x000000010000780c */ /* 0x000fe20003f05070 */
[----:B------:R-:W-:Y:S02]  /*00c0*/  IMAD.MOV.U32 R0, RZ, RZ, 0x43480000 ;  /* 0x43480000ff007424 */ /* 0x000fe400078e00ff */
[----:B0-----:R-:W-:-:S03]  /*00d0*/  IMAD.WIDE R2, R5, 0x4, R2 ;  /* 0x0000000405027825 */ /* 0x001fc600078e0202 */
[----:B------:R-:W-:-:S05]  /*00e0*/  FSEL R5, R0, 100, !P0 ;  /* 0x42c8000000057808 */ /* 0x000fca0004000000 */
[----:B-1----:R-:W-:Y:S01]  /*00f0*/  STG.E desc[UR4][R2.64], R5 ;  /* 0x0000000502007986 */ /* 0x002fe2000c101904 */
[----:B------:R-:W-:Y:S05]  /*0100*/  EXIT ;  /* 0x000000000000794d */ /* 0x000fea0003800000 */
.L_x_1:
        /* <DEDUP_REMOVED lines=15> */
.L_x_4:


//--------------------- .text._Z6WarmupPfi        --------------------------
	.section	.text._Z6WarmupPfi,"ax",@progbits
	.align	128
        .global         _Z6WarmupPfi
        .type           _Z6WarmupPfi,@function
        .size           _Z6WarmupPfi,(.L_x_5 - _Z6WarmupPfi)
        .other          _Z6WarmupPfi,@"STO_CUDA_ENTRY STV_DEFAULT"
_Z6WarmupPfi:
.text._Z6WarmupPfi:
        /* <DEDUP_REMOVED lines=10> */
[----:B------:R-:W-:Y:S02]  /*00a0*/  HFMA2 R7, -RZ, RZ, 3.79296875, 0 ;  /* 0x43960000ff077431 */ /* 0x000fe400000001ff */
[----:B0-----:R-:W-:-:S05]  /*00b0*/  IMAD.WIDE R2, R5, 0x4, R2 ;  /* 0x0000000405027825 */ /* 0x001fca00078e0202 */
[----:B-1----:R-:W-:Y:S01]  /*00c0*/  STG.E desc[UR4][R2.64], R7 ;  /* 0x0000000702007986 */ /* 0x002fe2000c101904 */
[----:B------:R-:W-:Y:S05]  /*00d0*/  EXIT ;  /* 0x000000000000794d */ /* 0x000fea0003800000 */
.L_x_2:
        /* <DEDUP_REMOVED lines=10> */
.L_x_5:


//--------------------- .nv.shared.reserved.0     --------------------------
	.section	.nv.shared.reserved.0,"aw",@nobits
	.weak		__nv_reservedSMEM_offset_0_alias
	.size		__nv_reservedSMEM_offset_0_alias, 0, 64
	.other		__nv_reservedSMEM_offset_0_alias,@"STO_CUDA_RESERVED_SHARED STV_DEFAULT"
__nv_reservedSMEM_offset_0_alias:
	.zero		0
	.zero		64


//--------------------- .nv.constant0._Z2k2Pfi    --------------------------
	.section	.nv.constant0._Z2k2Pfi,"a",@progbits
	.sectionflags	@""
	.align	4
.nv.constant0._Z2k2Pfi:
	.zero		908


//--------------------- .nv.constant0._Z2k1Pfi    --------------------------
	.section	.nv.constant0._Z2k1Pfi,"a",@progbits
	.sectionflags	@""
	.align	4
.nv.constant0._Z2k1Pfi:
	.zero		908


//--------------------- .nv.constant0._Z6WarmupPfi --------------------------
	.section	.nv.constant0._Z6WarmupPfi,"a",@progbits
	.sectionflags	@""
	.align	4
.nv.constant0._Z6WarmupPfi:
	.zero		908


//--------------------- SYMBOLS --------------------------

	.type		.nv.reservedSmem.offset0,@object
	.size		.nv.reservedSmem.offset0,0x4
